//
// Generated by NVIDIA NVVM Compiler
//
// Compiler Build ID: CL-36424714
// Cuda compilation tools, release 13.0, V13.0.88
// Based on NVVM 20.0.0
//

.version 9.0
.target sm_100
.address_size 64

	// .globl	default_function_kernel

.visible .entry default_function_kernel(
	.param .u64 .ptr .align 1 default_function_kernel_param_0,
	.param .u64 .ptr .align 1 default_function_kernel_param_1
)
.maxntid 30
{
	.reg .b32 	%r<3>;
	.reg .b32 	%f<35>;
	.reg .b64 	%rd<9>;

	ld.param.u64 	%rd1, [default_function_kernel_param_0];
	ld.param.u64 	%rd2, [default_function_kernel_param_1];
	cvta.to.global.u64 	%rd3, %rd1;
	mov.u32 	%r1, %tid.x;
	mul.wide.u32 	%rd4, %r1, 4;
	add.s64 	%rd5, %rd3, %rd4;
	mul.lo.s32 	%r2, %r1, 17;
	cvta.to.global.u64 	%rd6, %rd2;
	mul.wide.u32 	%rd7, %r2, 4;
	add.s64 	%rd8, %rd6, %rd7;
	ld.global.nc.f32 	%f1, [%rd8];
	max.f32 	%f2, %f1, 0fFF7FFFFD;
	ld.global.nc.f32 	%f3, [%rd8+4];
	max.f32 	%f4, %f2, %f3;
	ld.global.nc.f32 	%f5, [%rd8+8];
	max.f32 	%f6, %f4, %f5;
	ld.global.nc.f32 	%f7, [%rd8+12];
	max.f32 	%f8, %f6, %f7;
	ld.global.nc.f32 	%f9, [%rd8+16];
	max.f32 	%f10, %f8, %f9;
	ld.global.nc.f32 	%f11, [%rd8+20];
	max.f32 	%f12, %f10, %f11;
	ld.global.nc.f32 	%f13, [%rd8+24];
	max.f32 	%f14, %f12, %f13;
	ld.global.nc.f32 	%f15, [%rd8+28];
	max.f32 	%f16, %f14, %f15;
	ld.global.nc.f32 	%f17, [%rd8+32];
	max.f32 	%f18, %f16, %f17;
	ld.global.nc.f32 	%f19, [%rd8+36];
	max.f32 	%f20, %f18, %f19;
	ld.global.nc.f32 	%f21, [%rd8+40];
	max.f32 	%f22, %f20, %f21;
	ld.global.nc.f32 	%f23, [%rd8+44];
	max.f32 	%f24, %f22, %f23;
	ld.global.nc.f32 	%f25, [%rd8+48];
	max.f32 	%f26, %f24, %f25;
	ld.global.nc.f32 	%f27, [%rd8+52];
	max.f32 	%f28, %f26, %f27;
	ld.global.nc.f32 	%f29, [%rd8+56];
	max.f32 	%f30, %f28, %f29;
	ld.global.nc.f32 	%f31, [%rd8+60];
	max.f32 	%f32, %f30, %f31;
	ld.global.nc.f32 	%f33, [%rd8+64];
	max.f32 	%f34, %f32, %f33;
	st.global.f32 	[%rd5], %f34;
	ret;

}
	// .globl	default_function_kernel_2
.visible .entry default_function_kernel_2(
	.param .u64 .ptr .align 1 default_function_kernel_2_param_0,
	.param .u64 .ptr .align 1 default_function_kernel_2_param_1,
	.param .u64 .ptr .align 1 default_function_kernel_2_param_2,
	.param .u64 .ptr .align 1 default_function_kernel_2_param_3
)
.maxntid 24
{
	.reg .pred 	%p<2>;
	.reg .b16 	%rs<4>;
	.reg .b32 	%r<9>;
	.reg .b32 	%f<7>;
	.reg .b64 	%rd<15>;

	ld.param.u64 	%rd1, [default_function_kernel_2_param_0];
	ld.param.u64 	%rd2, [default_function_kernel_2_param_1];
	ld.param.u64 	%rd3, [default_function_kernel_2_param_2];
	ld.param.u64 	%rd4, [default_function_kernel_2_param_3];
	mov.u32 	%r1, %ctaid.x;
	shl.b32 	%r3, %r1, 2;
	mov.u32 	%r2, %tid.x;
	cvt.u16.u32 	%rs1, %r2;
	mul.lo.s16 	%rs2, %rs1, 43;
	shr.u16 	%rs3, %rs2, 8;
	cvt.u32.u16 	%r4, %rs3;
	add.s32 	%r5, %r3, %r4;
	setp.gt.u32 	%p1, %r5, 84;
	@%p1 bra 	$L__BB1_2;
	cvta.to.global.u64 	%rd5, %rd4;
	cvta.to.global.u64 	%rd6, %rd1;
	cvta.to.global.u64 	%rd7, %rd3;
	cvta.to.global.u64 	%rd8, %rd2;
	mad.lo.s32 	%r6, %r1, 24, %r2;
	mul.wide.u32 	%rd9, %r6, 4;
	add.s64 	%rd10, %rd5, %rd9;
	ld.global.nc.f32 	%f1, [%rd10];
	mul.hi.u32 	%r7, %r6, -252645135;
	shr.u32 	%r8, %r7, 4;
	mul.wide.u32 	%rd11, %r8, 4;
	add.s64 	%rd12, %rd6, %rd11;
	ld.global.nc.f32 	%f2, [%rd12];
	sub.f32 	%f3, %f1, %f2;
	add.s64 	%rd13, %rd7, %rd11;
	ld.global.nc.f32 	%f4, [%rd13];
	lg2.approx.f32 	%f5, %f4;
	fma.rn.f32 	%f6, %f5, 0fBF317218, %f3;
	add.s64 	%rd14, %rd8, %rd9;
	st.global.f32 	[%rd14], %f6;
$L__BB1_2:
	ret;

}
	// .globl	default_function_kernel_1
.visible .entry default_function_kernel_1(
	.param .u64 .ptr .align 1 default_function_kernel_1_param_0,
	.param .u64 .ptr .align 1 default_function_kernel_1_param_1,
	.param .u64 .ptr .align 1 default_function_kernel_1_param_2
)
.maxntid 30
{
	.reg .b32 	%r<3>;
	.reg .b32 	%f<87>;
	.reg .b64 	%rd<12>;

	ld.param.u64 	%rd1, [default_function_kernel_1_param_0];
	ld.param.u64 	%rd2, [default_function_kernel_1_param_1];
	ld.param.u64 	%rd3, [default_function_kernel_1_param_2];
	cvta.to.global.u64 	%rd4, %rd1;
	cvta.to.global.u64 	%rd5, %rd2;
	mov.u32 	%r1, %tid.x;
	mul.wide.u32 	%rd6, %r1, 4;
	add.s64 	%rd7, %rd5, %rd6;
	add.s64 	%rd8, %rd4, %rd6;
	ld.global.nc.f32 	%f1, [%rd8];
	mul.lo.s32 	%r2, %r1, 17;
	cvta.to.global.u64 	%rd9, %rd3;
	mul.wide.u32 	%rd10, %r2, 4;
	add.s64 	%rd11, %rd9, %rd10;
	ld.global.nc.f32 	%f2, [%rd11];
	sub.f32 	%f3, %f2, %f1;
	mul.f32 	%f4, %f3, 0f3FB8AA3B;
	ex2.approx.f32 	%f5, %f4;
	add.f32 	%f6, %f5, 0f00000000;
	ld.global.nc.f32 	%f7, [%rd11+4];
	sub.f32 	%f8, %f7, %f1;
	mul.f32 	%f9, %f8, 0f3FB8AA3B;
	ex2.approx.f32 	%f10, %f9;
	add.f32 	%f11, %f6, %f10;
	ld.global.nc.f32 	%f12, [%rd11+8];
	sub.f32 	%f13, %f12, %f1;
	mul.f32 	%f14, %f13, 0f3FB8AA3B;
	ex2.approx.f32 	%f15, %f14;
	add.f32 	%f16, %f11, %f15;
	ld.global.nc.f32 	%f17, [%rd11+12];
	sub.f32 	%f18, %f17, %f1;
	mul.f32 	%f19, %f18, 0f3FB8AA3B;
	ex2.approx.f32 	%f20, %f19;
	add.f32 	%f21, %f16, %f20;
	ld.global.nc.f32 	%f22, [%rd11+16];
	sub.f32 	%f23, %f22, %f1;
	mul.f32 	%f24, %f23, 0f3FB8AA3B;
	ex2.approx.f32 	%f25, %f24;
	add.f32 	%f26, %f21, %f25;
	ld.global.nc.f32 	%f27, [%rd11+20];
	sub.f32 	%f28, %f27, %f1;
	mul.f32 	%f29, %f28, 0f3FB8AA3B;
	ex2.approx.f32 	%f30, %f29;
	add.f32 	%f31, %f26, %f30;
	ld.global.nc.f32 	%f32, [%rd11+24];
	sub.f32 	%f33, %f32, %f1;
	mul.f32 	%f34, %f33, 0f3FB8AA3B;
	ex2.approx.f32 	%f35, %f34;
	add.f32 	%f36, %f31, %f35;
	ld.global.nc.f32 	%f37, [%rd11+28];
	sub.f32 	%f38, %f37, %f1;
	mul.f32 	%f39, %f38, 0f3FB8AA3B;
	ex2.approx.f32 	%f40, %f39;
	add.f32 	%f41, %f36, %f40;
	ld.global.nc.f32 	%f42, [%rd11+32];
	sub.f32 	%f43, %f42, %f1;
	mul.f32 	%f44, %f43, 0f3FB8AA3B;
	ex2.approx.f32 	%f45, %f44;
	add.f32 	%f46, %f41, %f45;
	ld.global.nc.f32 	%f47, [%rd11+36];
	sub.f32 	%f48, %f47, %f1;
	mul.f32 	%f49, %f48, 0f3FB8AA3B;
	ex2.approx.f32 	%f50, %f49;
	add.f32 	%f51, %f46, %f50;
	ld.global.nc.f32 	%f52, [%rd11+40];
	sub.f32 	%f53, %f52, %f1;
	mul.f32 	%f54, %f53, 0f3FB8AA3B;
	ex2.approx.f32 	%f55, %f54;
	add.f32 	%f56, %f51, %f55;
	ld.global.nc.f32 	%f57, [%rd11+44];
	sub.f32 	%f58, %f57, %f1;
	mul.f32 	%f59, %f58, 0f3FB8AA3B;
	ex2.approx.f32 	%f60, %f59;
	add.f32 	%f61, %f56, %f60;
	ld.global.nc.f32 	%f62, [%rd11+48];
	sub.f32 	%f63, %f62, %f1;
	mul.f32 	%f64, %f63, 0f3FB8AA3B;
	ex2.approx.f32 	%f65, %f64;
	add.f32 	%f66, %f61, %f65;
	ld.global.nc.f32 	%f67, [%rd11+52];
	sub.f32 	%f68, %f67, %f1;
	mul.f32 	%f69, %f68, 0f3FB8AA3B;
	ex2.approx.f32 	%f70, %f69;
	add.f32 	%f71, %f66, %f70;
	ld.global.nc.f32 	%f72, [%rd11+56];
	sub.f32 	%f73, %f72, %f1;
	mul.f32 	%f74, %f73, 0f3FB8AA3B;
	ex2.approx.f32 	%f75, %f74;
	add.f32 	%f76, %f71, %f75;
	ld.global.nc.f32 	%f77, [%rd11+60];
	sub.f32 	%f78, %f77, %f1;
	mul.f32 	%f79, %f78, 0f3FB8AA3B;
	ex2.approx.f32 	%f80, %f79;
	add.f32 	%f81, %f76, %f80;
	ld.global.nc.f32 	%f82, [%rd11+64];
	sub.f32 	%f83, %f82, %f1;
	mul.f32 	%f84, %f83, 0f3FB8AA3B;
	ex2.approx.f32 	%f85, %f84;
	add.f32 	%f86, %f81, %f85;
	st.global.f32 	[%rd7], %f86;
	ret;

}


// ===== COMPILED SASS (sm_100) =====

	.target	sm_100

	.elftype	@"ET_EXEC"


//--------------------- .note.nv.tkinfo           --------------------------
	.section	.note.nv.tkinfo,"",@"SHT_NOTE"
	.sectionflags	@"SHF_NOTE_NV_TKINFO"
	.tkinfo
        /*0018*/ 	.word	0x00000002
        /*0030*/ 	.string	""
        /*0030*/ 	.string	"ptxas"
        /*0030*/ 	.string	"Cuda compilation tools, release 13.0, V13.0.88"
        /*0030*/ 	.string	"Build cuda_13.0.r13.0/compiler.36424714_0"
        /*0030*/ 	.string	"-arch sm_100 -m 64 "



//--------------------- .note.nv.cuinfo           --------------------------
	.section	.note.nv.cuinfo,"",@"SHT_NOTE"
	.sectionflags	@"SHF_NOTE_NV_CUINFO"
        /*0018*/ 	.short	0x0002
        /*001a*/ 	.short	0x0064
        /*001c*/ 	.short	0x0082
	.zero		2


//--------------------- .nv.info                  --------------------------
	.section	.nv.info,"",@"SHT_CUDA_INFO"
	.align	4


	//----- nvinfo : EIATTR_REGCOUNT
	.align		4
        /*0000*/ 	.byte	0x04, 0x2f
        /*0002*/ 	.short	(.L_1 - .L_0)
	.align		4
.L_0:
        /*0004*/ 	.word	index@(default_function_kernel)
        /*0008*/ 	.word	0x0000001a


	//----- nvinfo : EIATTR_FRAME_SIZE
	.align		4
.L_1:
        /*000c*/ 	.byte	0x04, 0x11
        /*000e*/ 	.short	(.L_3 - .L_2)
	.align		4
.L_2:
        /*0010*/ 	.word	index@(default_function_kernel)
        /*0014*/ 	.word	0x00000000


	//----- nvinfo : EIATTR_REGCOUNT
	.align		4
.L_3:
        /*0018*/ 	.byte	0x04, 0x2f
        /*001a*/ 	.short	(.L_5 - .L_4)
	.align		4
.L_4:
        /*001c*/ 	.word	index@(default_function_kernel_2)
        /*0020*/ 	.word	0x00000010


	//----- nvinfo : EIATTR_FRAME_SIZE
	.align		4
.L_5:
        /*0024*/ 	.byte	0x04, 0x11
        /*0026*/ 	.short	(.L_7 - .L_6)
	.align		4
.L_6:
        /*0028*/ 	.word	index@(default_function_kernel_2)
        /*002c*/ 	.word	0x00000000


	//----- nvinfo : EIATTR_REGCOUNT
	.align		4
.L_7:
        /*0030*/ 	.byte	0x04, 0x2f
        /*0032*/ 	.short	(.L_9 - .L_8)
	.align		4
.L_8:
        /*0034*/ 	.word	index@(default_function_kernel_1)
        /*0038*/ 	.word	0x00000028


	//----- nvinfo : EIATTR_FRAME_SIZE
	.align		4
.L_9:
        /*003c*/ 	.byte	0x04, 0x11
        /*003e*/ 	.short	(.L_11 - .L_10)
	.align		4
.L_10:
        /*0040*/ 	.word	index@(default_function_kernel_1)
        /*0044*/ 	.word	0x00000000


	//----- nvinfo : EIATTR_MIN_STACK_SIZE
	.align		4
.L_11:
        /*0048*/ 	.byte	0x04, 0x12
        /*004a*/ 	.short	(.L_13 - .L_12)
	.align		4
.L_12:
        /*004c*/ 	.word	index@(default_function_kernel_1)
        /*0050*/ 	.word	0x00000000


	//----- nvinfo : EIATTR_MIN_STACK_SIZE
	.align		4
.L_13:
        /*0054*/ 	.byte	0x04, 0x12
        /*0056*/ 	.short	(.L_15 - .L_14)
	.align		4
.L_14:
        /*0058*/ 	.word	index@(default_function_kernel_2)
        /*005c*/ 	.word	0x00000000


	//----- nvinfo : EIATTR_MIN_STACK_SIZE
	.align		4
.L_15:
        /*0060*/ 	.byte	0x04, 0x12
        /*0062*/ 	.short	(.L_17 - .L_16)
	.align		4
.L_16:
        /*0064*/ 	.word	index@(default_function_kernel)
        /*0068*/ 	.word	0x00000000
.L_17:


//--------------------- .nv.compat                --------------------------
	.section	.nv.compat,"",@"SHT_CUDA_COMPAT_INFO"
	.align	4
        /*0000*/ 	.byte	0x02, 0x09, 0x00, 0x00, 0x02, 0x02, 0x01, 0x00, 0x02, 0x05, 0x05, 0x00, 0x03, 0x07, 0x01, 0x01
        /*0010*/ 	.byte	0x02, 0x03, 0x00, 0x00, 0x02, 0x06, 0x01, 0x00, 0x04, 0x0b, 0x08, 0x00, 0x01, 0x00, 0x00, 0x00
        /*0020*/ 	.byte	0x00, 0x00, 0x00, 0x00


//--------------------- .nv.info.default_function_kernel_1 --------------------------
	.section	.nv.info.default_function_kernel_1,"",@"SHT_CUDA_INFO"
	.sectionflags	@""
	.align	4


	//----- nvinfo : EIATTR_CUDA_API_VERSION
	.align		4
        /*0000*/ 	.byte	0x04, 0x37
        /*0002*/ 	.short	(.L_19 - .L_18)
.L_18:
        /*0004*/ 	.word	0x00000082


	//----- nvinfo : EIATTR_KPARAM_INFO
	.align		4
.L_19:
        /*0008*/ 	.byte	0x04, 0x17
        /*000a*/ 	.short	(.L_21 - .L_20)
.L_20:
        /*000c*/ 	.word	0x00000000
        /*0010*/ 	.short	0x0002
        /*0012*/ 	.short	0x0010
        /*0014*/ 	.byte	0x00, 0xf5, 0x21, 0x00


	//----- nvinfo : EIATTR_KPARAM_INFO
	.align		4
.L_21:
        /*0018*/ 	.byte	0x04, 0x17
        /*001a*/ 	.short	(.L_23 - .L_22)
.L_22:
        /*001c*/ 	.word	0x00000000
        /*0020*/ 	.short	0x0001
        /*0022*/ 	.short	0x0008
        /*0024*/ 	.byte	0x00, 0xf5, 0x21, 0x00


	//----- nvinfo : EIATTR_KPARAM_INFO
	.align		4
.L_23:
        /*0028*/ 	.byte	0x04, 0x17
        /*002a*/ 	.short	(.L_25 - .L_24)
.L_24:
        /*002c*/ 	.word	0x00000000
        /*0030*/ 	.short	0x0000
        /*0032*/ 	.short	0x0000
        /*0034*/ 	.byte	0x00, 0xf5, 0x21, 0x00


	//----- nvinfo : EIATTR_SPARSE_MMA_MASK
	.align		4
.L_25:
        /*0038*/ 	.byte	0x03, 0x50
        /*003a*/ 	.short	0x0000


	//----- nvinfo : EIATTR_MAXREG_COUNT
	.align		4
        /*003c*/ 	.byte	0x03, 0x1b
        /*003e*/ 	.short	0x00ff


	//----- nvinfo : EIATTR_MERCURY_ISA_VERSION
	.align		4
        /*0040*/ 	.byte	0x03, 0x5f
        /*0042*/ 	.short	0x0101


	//----- nvinfo : EIATTR_VRC_CTA_INIT_COUNT
	.align		4
        /*0044*/ 	.byte	0x02, 0x4a
	.zero		1
	.zero		1


	//----- nvinfo : EIATTR_EXIT_INSTR_OFFSETS
	.align		4
        /*0048*/ 	.byte	0x04, 0x1c
        /*004a*/ 	.short	(.L_27 - .L_26)


	//   ....[0]....
.L_26:
        /*004c*/ 	.word	0x00000940


	//----- nvinfo : EIATTR_MAX_THREADS
	.align		4
.L_27:
        /*0050*/ 	.byte	0x04, 0x05
        /*0052*/ 	.short	(.L_29 - .L_28)
.L_28:
        /*0054*/ 	.word	0x0000001e
        /*0058*/ 	.word	0x00000001
        /*005c*/ 	.word	0x00000001


	//----- nvinfo : EIATTR_CBANK_PARAM_SIZE
	.align		4
.L_29:
        /*0060*/ 	.byte	0x03, 0x19
        /*0062*/ 	.short	0x0018


	//----- nvinfo : EIATTR_PARAM_CBANK
	.align		4
        /*0064*/ 	.byte	0x04, 0x0a
        /*0066*/ 	.short	(.L_31 - .L_30)
	.align		4
.L_30:
        /*0068*/ 	.word	index@(.nv.constant0.default_function_kernel_1)
        /*006c*/ 	.short	0x0380
        /*006e*/ 	.short	0x0018


	//----- nvinfo : EIATTR_SW_WAR
	.align		4
.L_31:
        /*0070*/ 	.byte	0x04, 0x36
        /*0072*/ 	.short	(.L_33 - .L_32)
.L_32:
        /*0074*/ 	.word	0x00000008
.L_33:


//--------------------- .nv.info.default_function_kernel_2 --------------------------
	.section	.nv.info.default_function_kernel_2,"",@"SHT_CUDA_INFO"
	.sectionflags	@""
	.align	4


	//----- nvinfo : EIATTR_CUDA_API_VERSION
	.align		4
        /*0000*/ 	.byte	0x04, 0x37
        /*0002*/ 	.short	(.L_35 - .L_34)
.L_34:
        /*0004*/ 	.word	0x00000082


	//----- nvinfo : EIATTR_KPARAM_INFO
	.align		4
.L_35:
        /*0008*/ 	.byte	0x04, 0x17
        /*000a*/ 	.short	(.L_37 - .L_36)
.L_36:
        /*000c*/ 	.word	0x00000000
        /*0010*/ 	.short	0x0003
        /*0012*/ 	.short	0x0018
        /*0014*/ 	.byte	0x00, 0xf5, 0x21, 0x00


	//----- nvinfo : EIATTR_KPARAM_INFO
	.align		4
.L_37:
        /*0018*/ 	.byte	0x04, 0x17
        /*001a*/ 	.short	(.L_39 - .L_38)
.L_38:
        /*001c*/ 	.word	0x00000000
        /*0020*/ 	.short	0x0002
        /*0022*/ 	.short	0x0010
        /*0024*/ 	.byte	0x00, 0xf5, 0x21, 0x00


	//----- nvinfo : EIATTR_KPARAM_INFO
	.align		4
.L_39:
        /*0028*/ 	.byte	0x04, 0x17
        /*002a*/ 	.short	(.L_41 - .L_40)
.L_40:
        /*002c*/ 	.word	0x00000000
        /*0030*/ 	.short	0x0001
        /*0032*/ 	.short	0x0008
        /*0034*/ 	.byte	0x00, 0xf5, 0x21, 0x00


	//----- nvinfo : EIATTR_KPARAM_INFO
	.align		4
.L_41:
        /*0038*/ 	.byte	0x04, 0x17
        /*003a*/ 	.short	(.L_43 - .L_42)
.L_42:
        /*003c*/ 	.word	0x00000000
        /*0040*/ 	.short	0x0000
        /*0042*/ 	.short	0x0000
        /*0044*/ 	.byte	0x00, 0xf5, 0x21, 0x00


	//----- nvinfo : EIATTR_SPARSE_MMA_MASK
	.align		4
.L_43:
        /*0048*/ 	.byte	0x03, 0x50
        /*004a*/ 	.short	0x0000


	//----- nvinfo : EIATTR_MAXREG_COUNT
	.align		4
        /*004c*/ 	.byte	0x03, 0x1b
        /*004e*/ 	.short	0x00ff


	//----- nvinfo : EIATTR_MERCURY_ISA_VERSION
	.align		4
        /*0050*/ 	.byte	0x03, 0x5f
        /*0052*/ 	.short	0x0101


	//----- nvinfo : EIATTR_VRC_CTA_INIT_COUNT
	.align		4
        /*0054*/ 	.byte	0x02, 0x4a
	.zero		1
	.zero		1


	//----- nvinfo : EIATTR_EXIT_INSTR_OFFSETS
	.align		4
        /*0058*/ 	.byte	0x04, 0x1c
        /*005a*/ 	.short	(.L_45 - .L_44)


	//   ....[0]....
.L_44:
        /*005c*/ 	.word	0x000000a0


	//   ....[1]....
        /*0060*/ 	.word	0x00000210


	//----- nvinfo : EIATTR_MAX_THREADS
	.align		4
.L_45:
        /*0064*/ 	.byte	0x04, 0x05
        /*0066*/ 	.short	(.L_47 - .L_46)
.L_46:
        /*0068*/ 	.word	0x00000018
        /*006c*/ 	.word	0x00000001
        /*0070*/ 	.word	0x00000001


	//----- nvinfo : EIATTR_CBANK_PARAM_SIZE
	.align		4
.L_47:
        /*0074*/ 	.byte	0x03, 0x19
        /*0076*/ 	.short	0x0020


	//----- nvinfo : EIATTR_PARAM_CBANK
	.align		4
        /*0078*/ 	.byte	0x04, 0x0a
        /*007a*/ 	.short	(.L_49 - .L_48)
	.align		4
.L_48:
        /*007c*/ 	.word	index@(.nv.constant0.default_function_kernel_2)
        /*0080*/ 	.short	0x0380
        /*0082*/ 	.short	0x0020


	//----- nvinfo : EIATTR_SW_WAR
	.align		4
.L_49:
        /*0084*/ 	.byte	0x04, 0x36
        /*0086*/ 	.short	(.L_51 - .L_50)
.L_50:
        /*0088*/ 	.word	0x00000008
.L_51:


//--------------------- .nv.info.default_function_kernel --------------------------
	.section	.nv.info.default_function_kernel,"",@"SHT_CUDA_INFO"
	.sectionflags	@""
	.align	4


	//----- nvinfo : EIATTR_CUDA_API_VERSION
	.align		4
        /*0000*/ 	.byte	0x04, 0x37
        /*0002*/ 	.short	(.L_53 - .L_52)
.L_52:
        /*0004*/ 	.word	0x00000082


	//----- nvinfo : EIATTR_KPARAM_INFO
	.align		4
.L_53:
        /*0008*/ 	.byte	0x04, 0x17
        /*000a*/ 	.short	(.L_55 - .L_54)
.L_54:
        /*000c*/ 	.word	0x00000000
        /*0010*/ 	.short	0x0001
        /*0012*/ 	.short	0x0008
        /*0014*/ 	.byte	0x00, 0xf5, 0x21, 0x00


	//----- nvinfo : EIATTR_KPARAM_INFO
	.align		4
.L_55:
        /*0018*/ 	.byte	0x04, 0x17
        /*001a*/ 	.short	(.L_57 - .L_56)
.L_56:
        /*001c*/ 	.word	0x00000000
        /*0020*/ 	.short	0x0000
        /*0022*/ 	.short	0x0000
        /*0024*/ 	.byte	0x00, 0xf5, 0x21, 0x00


	//----- nvinfo : EIATTR_SPARSE_MMA_MASK
	.align		4
.L_57:
        /*0028*/ 	.byte	0x03, 0x50
        /*002a*/ 	.short	0x0000


	//----- nvinfo : EIATTR_MAXREG_COUNT
	.align		4
        /*002c*/ 	.byte	0x03, 0x1b
        /*002e*/ 	.short	0x00ff


	//----- nvinfo : EIATTR_MERCURY_ISA_VERSION
	.align		4
        /*0030*/ 	.byte	0x03, 0x5f
        /*0032*/ 	.short	0x0101


	//----- nvinfo : EIATTR_VRC_CTA_INIT_COUNT
	.align		4
        /*0034*/ 	.byte	0x02, 0x4a
	.zero		1
	.zero		1


	//----- nvinfo : EIATTR_EXIT_INSTR_OFFSETS
	.align		4
        /*0038*/ 	.byte	0x04, 0x1c
        /*003a*/ 	.short	(.L_59 - .L_58)


	//   ....[0]....
.L_58:
        /*003c*/ 	.word	0x00000230


	//----- nvinfo : EIATTR_MAX_THREADS
	.align		4
.L_59:
        /*0040*/ 	.byte	0x04, 0x05
        /*0042*/ 	.short	(.L_61 - .L_60)
.L_60:
        /*0044*/ 	.word	0x0000001e
        /*0048*/ 	.word	0x00000001
        /*004c*/ 	.word	0x00000001


	//----- nvinfo : EIATTR_CBANK_PARAM_SIZE
	.align		4
.L_61:
        /*0050*/ 	.byte	0x03, 0x19
        /*0052*/ 	.short	0x0010


	//----- nvinfo : EIATTR_PARAM_CBANK
	.align		4
        /*0054*/ 	.byte	0x04, 0x0a
        /*0056*/ 	.short	(.L_63 - .L_62)
	.align		4
.L_62:
        /*0058*/ 	.word	index@(.nv.constant0.default_function_kernel)
        /*005c*/ 	.short	0x0380
        /*005e*/ 	.short	0x0010


	//----- nvinfo : EIATTR_SW_WAR
	.align		4
.L_63:
        /*0060*/ 	.byte	0x04, 0x36
        /*0062*/ 	.short	(.L_65 - .L_64)
.L_64:
        /*0064*/ 	.word	0x00000008
.L_65:


//--------------------- .nv.callgraph             --------------------------
	.section	.nv.callgraph,"",@"SHT_CUDA_CALLGRAPH"
	.align	4
	.sectionentsize	8
	.align		4
        /*0000*/ 	.word	0x00000000
	.align		4
        /*0004*/ 	.word	0xffffffff
	.align		4
        /*0008*/ 	.word	0x00000000
	.align		4
        /*000c*/ 	.word	0xfffffffe
	.align		4
        /*0010*/ 	.word	0x00000000
	.align		4
        /*0014*/ 	.word	0xfffffffd
	.align		4
        /*0018*/ 	.word	0x00000000
	.align		4
        /*001c*/ 	.word	0xfffffffc


//--------------------- .text.default_function_kernel_1 --------------------------
	.section	.text.default_function_kernel_1,"ax",@progbits
	.align	128
        .global         default_function_kernel_1
        .type           default_function_kernel_1,@function
        .size           default_function_kernel_1,(.L_x_3 - default_function_kernel_1)
        .other          default_function_kernel_1,@"STO_CUDA_ENTRY STV_DEFAULT"
default_function_kernel_1:
.text.default_function_kernel_1:
[----:B------:R-:W-:Y:S01]  /*0000*/  LDC R1, c[0x0][0x37c] ;  /* 0x0000df00ff017b82 */ /* 0x000fe20000000800 */
[----:B------:R-:W0:Y:S07]  /*0010*/  S2R R0, SR_TID.X ;  /* 0x0000000000007919 */ /* 0x000e2e0000002100 */
[----:B------:R-:W1:Y:S01]  /*0020*/  LDC.64 R2, c[0x0][0x380] ;  /* 0x0000e000ff027b82 */ /* 0x000e620000000a00 */
[----:B------:R-:W2:Y:S07]  /*0030*/  LDCU.64 UR4, c[0x0][0x358] ;  /* 0x00006b00ff0477ac */ /* 0x000eae0008000a00 */
[----:B------:R-:W3:Y:S01]  /*0040*/  LDC.64 R8, c[0x0][0x390] ;  /* 0x0000e400ff087b82 */ /* 0x000ee20000000a00 */
[C---:B0-----:R-:W-:Y:S01]  /*0050*/  LEA R5, R0.reuse, R0, 0x4 ;  /* 0x0000000000057211 */ /* 0x041fe200078e20ff */
[----:B-1----:R-:W-:-:S04]  /*0060*/  IMAD.WIDE.U32 R2, R0, 0x4, R2 ;  /* 0x0000000400027825 */ /* 0x002fc800078e0002 */
[----:B---3--:R-:W-:Y:S02]  /*0070*/  IMAD.WIDE.U32 R8, R5, 0x4, R8 ;  /* 0x0000000405087825 */ /* 0x008fe400078e0008 */
[----:B--2---:R-:W2:Y:S04]  /*0080*/  LDG.E.CONSTANT R2, desc[UR4][R2.64] ;  /* 0x0000000402027981 */ /* 0x004ea8000c1e9900 */
[----:B------:R-:W2:Y:S04]  /*0090*/  LDG.E.CONSTANT R11, desc[UR4][R8.64] ;  /* 0x00000004080b7981 */ /* 0x000ea8000c1e9900 */
[----:B------:R-:W3:Y:S04]  /*00a0*/  LDG.E.CONSTANT R13, desc[UR4][R8.64+0x4] ;  /* 0x00000404080d7981 */ /* 0x000ee8000c1e9900 */
[----:B------:R-:W4:Y:S04]  /*00b0*/  LDG.E.CONSTANT R15, desc[UR4][R8.64+0x8] ;  /* 0x00000804080f7981 */ /* 0x000f28000c1e9900 */
[----:B------:R-:W5:Y:S04]  /*00c0*/  LDG.E.CONSTANT R17, desc[UR4][R8.64+0xc] ;  /* 0x00000c0408117981 */ /* 0x000f68000c1e9900 */
        /* <DEDUP_REMOVED lines=12> */
[----:B------:R0:W5:Y:S01]  /*0190*/  LDG.E.CONSTANT R5, desc[UR4][R8.64+0x40] ;  /* 0x0000400408057981 */ /* 0x000162000c1e9900 */
[----:B--2---:R-:W-:-:S04]  /*01a0*/  FADD R11, -R2, R11 ;  /* 0x0000000b020b7221 */ /* 0x004fc80000000100 */
[----:B------:R-:W-:Y:S01]  /*01b0*/  FMUL R11, R11, 1.4426950216293334961 ;  /* 0x3fb8aa3b0b0b7820 */ /* 0x000fe20000400000 */
[C---:B---3--:R-:W-:Y:S01]  /*01c0*/  FADD R13, -R2.reuse, R13 ;  /* 0x0000000d020d7221 */ /* 0x048fe20000000100 */
[----:B----4-:R-:W-:-:S03]  /*01d0*/  FADD R15, -R2, R15 ;  /* 0x0000000f020f7221 */ /* 0x010fc60000000100 */
[----:B------:R-:W-:Y:S01]  /*01e0*/  FSETP.GEU.AND P2, PT, R11, -126, PT ;  /* 0xc2fc00000b00780b */ /* 0x000fe20003f4e000 */
[----:B------:R-:W-:Y:S01]  /*01f0*/  FMUL R13, R13, 1.4426950216293334961 ;  /* 0x3fb8aa3b0d0d7820 */ /* 0x000fe20000400000 */
[----:B------:R-:W-:Y:S01]  /*0200*/  FMUL R15, R15, 1.4426950216293334961 ;  /* 0x3fb8aa3b0f0f7820 */ /* 0x000fe20000400000 */
[----:B-----5:R-:W-:-:S03]  /*0210*/  FADD R17, -R2, R17 ;  /* 0x0000001102117221 */ /* 0x020fc60000000100 */
[----:B------:R-:W-:Y:S01]  /*0220*/  FSETP.GEU.AND P3, PT, R13, -126, PT ;  /* 0xc2fc00000d00780b */ /* 0x000fe20003f6e000 */
[C---:B------:R-:W-:Y:S01]  /*0230*/  FADD R19, -R2.reuse, R19 ;  /* 0x0000001302137221 */ /* 0x040fe20000000100 */
[----:B------:R-:W-:Y:S01]  /*0240*/  FSETP.GEU.AND P4, PT, R15, -126, PT ;  /* 0xc2fc00000f00780b */ /* 0x000fe20003f8e000 */
[----:B------:R-:W-:Y:S02]  /*0250*/  FMUL R17, R17, 1.4426950216293334961 ;  /* 0x3fb8aa3b11117820 */ /* 0x000fe40000400000 */
[----:B------:R-:W-:Y:S01]  /*0260*/  FMUL R19, R19, 1.4426950216293334961 ;  /* 0x3fb8aa3b13137820 */ /* 0x000fe20000400000 */
[C---:B------:R-:W-:Y:S01]  /*0270*/  FADD R21, -R2.reuse, R21 ;  /* 0x0000001502157221 */ /* 0x040fe20000000100 */
[----:B------:R-:W-:Y:S01]  /*0280*/  @!P2 FMUL R11, R11, 0.5 ;  /* 0x3f0000000b0ba820 */ /* 0x000fe20000400000 */
[----:B------:R-:W-:Y:S01]  /*0290*/  FSETP.GEU.AND P5, PT, R17, -126, PT ;  /* 0xc2fc00001100780b */ /* 0x000fe20003fae000 */
[----:B------:R-:W-:Y:S01]  /*02a0*/  FADD R23, -R2, R23 ;  /* 0x0000001702177221 */ /* 0x000fe20000000100 */
[----:B------:R-:W-:Y:S01]  /*02b0*/  FMUL R21, R21, 1.4426950216293334961 ;  /* 0x3fb8aa3b15157820 */ /* 0x000fe20000400000 */
[----:B------:R-:W-:-:S02]  /*02c0*/  FSETP.GEU.AND P6, PT, R19, -126, PT ;  /* 0xc2fc00001300780b */ /* 0x000fc40003fce000 */
[----:B------:R-:W1:Y:S01]  /*02d0*/  MUFU.EX2 R11, R11 ;  /* 0x0000000b000b7308 */ /* 0x000e620000000800 */
[----:B------:R-:W-:Y:S01]  /*02e0*/  @!P3 FMUL R13, R13, 0.5 ;  /* 0x3f0000000d0db820 */ /* 0x000fe20000400000 */
[----:B------:R-:W-:Y:S01]  /*02f0*/  @!P4 FMUL R15, R15, 0.5 ;  /* 0x3f0000000f0fc820 */ /* 0x000fe20000400000 */
[----:B------:R-:W-:Y:S01]  /*0300*/  FMUL R23, R23, 1.4426950216293334961 ;  /* 0x3fb8aa3b17177820 */ /* 0x000fe20000400000 */
[C---:B------:R-:W-:Y:S01]  /*0310*/  FADD R25, -R2.reuse, R25 ;  /* 0x0000001902197221 */ /* 0x040fe20000000100 */
[----:B------:R-:W-:Y:S01]  /*0320*/  FSETP.GEU.AND P0, PT, R21, -126, PT ;  /* 0xc2fc00001500780b */ /* 0x000fe20003f0e000 */
[C---:B------:R-:W-:Y:S02]  /*0330*/  FADD R27, -R2.reuse, R27 ;  /* 0x0000001b021b7221 */ /* 0x040fe40000000100 */
[----:B------:R-:W2:Y:S01]  /*0340*/  MUFU.EX2 R4, R13 ;  /* 0x0000000d00047308 */ /* 0x000ea20000000800 */
[----:B------:R-:W-:Y:S01]  /*0350*/  FMUL R25, R25, 1.4426950216293334961 ;  /* 0x3fb8aa3b19197820 */ /* 0x000fe20000400000 */
[----:B------:R-:W-:Y:S01]  /*0360*/  FSETP.GEU.AND P1, PT, R23, -126, PT ;  /* 0xc2fc00001700780b */ /* 0x000fe20003f2e000 */
[----:B------:R-:W-:Y:S01]  /*0370*/  @!P5 FMUL R17, R17, 0.5 ;  /* 0x3f0000001111d820 */ /* 0x000fe20000400000 */
[----:B------:R-:W-:Y:S01]  /*0380*/  FMUL R27, R27, 1.4426950216293334961 ;  /* 0x3fb8aa3b1b1b7820 */ /* 0x000fe20000400000 */
[C---:B------:R-:W-:Y:S01]  /*0390*/  FADD R29, -R2.reuse, R29 ;  /* 0x0000001d021d7221 */ /* 0x040fe20000000100 */
[----:B------:R-:W-:Y:S01]  /*03a0*/  @!P6 FMUL R19, R19, 0.5 ;  /* 0x3f0000001313e820 */ /* 0x000fe20000400000 */
[C---:B------:R-:W-:Y:S01]  /*03b0*/  FADD R31, -R2.reuse, R31 ;  /* 0x0000001f021f7221 */ /* 0x040fe20000000100 */
[----:B------:R-:W3:Y:S01]  /*03c0*/  MUFU.EX2 R6, R15 ;  /* 0x0000000f00067308 */ /* 0x000ee20000000800 */
[----:B-1----:R-:W-:Y:S01]  /*03d0*/  @!P2 FMUL R11, R11, R11 ;  /* 0x0000000b0b0ba220 */ /* 0x002fe20000400000 */
[----:B------:R-:W-:Y:S01]  /*03e0*/  FSETP.GEU.AND P2, PT, R25, -126, PT ;  /* 0xc2fc00001900780b */ /* 0x000fe20003f4e000 */
[----:B------:R-:W-:Y:S01]  /*03f0*/  FMUL R29, R29, 1.4426950216293334961 ;  /* 0x3fb8aa3b1d1d7820 */ /* 0x000fe20000400000 */
[----:B------:R-:W-:Y:S01]  /*0400*/  @!P0 FMUL R21, R21, 0.5 ;  /* 0x3f00000015158820 */ /* 0x000fe20000400000 */
[----:B------:R-:W-:Y:S01]  /*0410*/  FMUL R31, R31, 1.4426950216293334961 ;  /* 0x3fb8aa3b1f1f7820 */ /* 0x000fe20000400000 */
[----:B------:R-:W-:Y:S01]  /*0420*/  FADD R33, -R2, R33 ;  /* 0x0000002102217221 */ /* 0x000fe20000000100 */
[----:B------:R-:W-:Y:S01]  /*0430*/  @!P1 FMUL R23, R23, 0.5 ;  /* 0x3f00000017179820 */ /* 0x000fe20000400000 */
[----:B0-----:R-:W0:Y:S01]  /*0440*/  MUFU.EX2 R8, R17 ;  /* 0x0000001100087308 */ /* 0x001e220000000800 */
[----:B--2---:R-:W-:Y:S01]  /*0450*/  @!P3 FMUL R4, R4, R4 ;  /* 0x000000040404b220 */ /* 0x004fe20000400000 */
[----:B------:R-:W-:Y:S01]  /*0460*/  FSETP.GEU.AND P3, PT, R27, -126, PT ;  /* 0xc2fc00001b00780b */ /* 0x000fe20003f6e000 */
[----:B------:R-:W-:Y:S01]  /*0470*/  FADD R11, RZ, R11 ;  /* 0x0000000bff0b7221 */ /* 0x000fe20000000000 */
[----:B------:R-:W-:Y:S01]  /*0480*/  FMUL R33, R33, 1.4426950216293334961 ;  /* 0x3fb8aa3b21217820 */ /* 0x000fe20000400000 */
[C---:B------:R-:W-:Y:S01]  /*0490*/  FADD R35, -R2.reuse, R35 ;  /* 0x0000002302237221 */ /* 0x040fe20000000100 */
[----:B------:R-:W-:Y:S01]  /*04a0*/  FADD R37, -R2, R37 ;  /* 0x0000002502257221 */ /* 0x000fe20000000100 */
[----:B------:R-:W-:Y:S01]  /*04b0*/  @!P2 FMUL R25, R25, 0.5 ;  /* 0x3f0000001919a820 */ /* 0x000fe20000400000 */
[----:B------:R-:W1:Y:S01]  /*04c0*/  MUFU.EX2 R10, R19 ;  /* 0x00000013000a7308 */ /* 0x000e620000000800 */
[----:B---3--:R-:W-:Y:S01]  /*04d0*/  @!P4 FMUL R6, R6, R6 ;  /* 0x000000060606c220 */ /* 0x008fe20000400000 */
[----:B------:R-:W-:Y:S01]  /*04e0*/  FSETP.GEU.AND P4, PT, R29, -126, PT ;  /* 0xc2fc00001d00780b */ /* 0x000fe20003f8e000 */
[----:B------:R-:W-:Y:S01]  /*04f0*/  FADD R11, R11, R4 ;  /* 0x000000040b0b7221 */ /* 0x000fe20000000000 */
[----:B------:R-:W-:Y:S01]  /*0500*/  FMUL R35, R35, 1.4426950216293334961 ;  /* 0x3fb8aa3b23237820 */ /* 0x000fe20000400000 */
[----:B------:R-:W-:Y:S01]  /*0510*/  FADD R7, -R2, R7 ;  /* 0x0000000702077221 */ /* 0x000fe20000000100 */
[----:B------:R-:W-:Y:S01]  /*0520*/  FMUL R37, R37, 1.4426950216293334961 ;  /* 0x3fb8aa3b25257820 */ /* 0x000fe20000400000 */
[----:B------:R-:W-:Y:S01]  /*0530*/  @!P3 FMUL R27, R27, 0.5 ;  /* 0x3f0000001b1bb820 */ /* 0x000fe20000400000 */
[----:B------:R-:W2:Y:S01]  /*0540*/  MUFU.EX2 R12, R21 ;  /* 0x00000015000c7308 */ /* 0x000ea20000000800 */
[----:B0-----:R-:W-:Y:S01]  /*0550*/  @!P5 FMUL R8, R8, R8 ;  /* 0x000000080808d220 */ /* 0x001fe20000400000 */
[----:B------:R-:W-:Y:S01]  /*0560*/  FSETP.GEU.AND P5, PT, R31, -126, PT ;  /* 0xc2fc00001f00780b */ /* 0x000fe20003fae000 */
[----:B------:R-:W-:Y:S01]  /*0570*/  FADD R11, R11, R6 ;  /* 0x000000060b0b7221 */ /* 0x000fe20000000000 */
[----:B------:R-:W-:Y:S01]  /*0580*/  FMUL R7, R7, 1.4426950216293334961 ;  /* 0x3fb8aa3b07077820 */ /* 0x000fe20000400000 */
[C---:B------:R-:W-:Y:S01]  /*0590*/  FADD R3, -R2.reuse, R3 ;  /* 0x0000000302037221 */ /* 0x040fe20000000100 */
[----:B------:R-:W-:Y:S01]  /*05a0*/  FADD R5, -R2, R5 ;  /* 0x0000000502057221 */ /* 0x000fe20000000100 */
[----:B------:R-:W-:Y:S01]  /*05b0*/  @!P4 FMUL R29, R29, 0.5 ;  /* 0x3f0000001d1dc820 */ /* 0x000fe20000400000 */
[----:B------:R-:W0:Y:S01]  /*05c0*/  MUFU.EX2 R14, R23 ;  /* 0x00000017000e7308 */ /* 0x000e220000000800 */
[----:B-1----:R-:W-:Y:S01]  /*05d0*/  @!P6 FMUL R10, R10, R10 ;  /* 0x0000000a0a0ae220 */ /* 0x002fe20000400000 */
[----:B------:R-:W-:Y:S01]  /*05e0*/  FSETP.GEU.AND P6, PT, R33, -126, PT ;  /* 0xc2fc00002100780b */ /* 0x000fe20003fce000 */
[----:B------:R-:W-:Y:S01]  /*05f0*/  FADD R11, R11, R8 ;  /* 0x000000080b0b7221 */ /* 0x000fe20000000000 */
[----:B------:R-:W-:Y:S01]  /*0600*/  FMUL R9, R3, 1.4426950216293334961 ;  /* 0x3fb8aa3b03097820 */ /* 0x000fe20000400000 */
[----:B------:R-:W-:Y:S01]  /*0610*/  FMUL R5, R5, 1.4426950216293334961 ;  /* 0x3fb8aa3b05057820 */ /* 0x000fe20000400000 */
[----:B------:R-:W1:Y:S01]  /*0620*/  LDC.64 R2, c[0x0][0x388] ;  /* 0x0000e200ff027b82 */ /* 0x000e620000000a00 */
[----:B------:R-:W-:Y:S01]  /*0630*/  @!P5 FMUL R31, R31, 0.5 ;  /* 0x3f0000001f1fd820 */ /* 0x000fe20000400000 */
[----:B------:R-:W3:Y:S01]  /*0640*/  MUFU.EX2 R16, R25 ;  /* 0x0000001900107308 */ /* 0x000ee20000000800 */
[----:B--2---:R-:W-:Y:S01]  /*0650*/  @!P0 FMUL R12, R12, R12 ;  /* 0x0000000c0c0c8220 */ /* 0x004fe20000400000 */
[----:B------:R-:W-:Y:S01]  /*0660*/  FSETP.GEU.AND P0, PT, R35, -126, PT ;  /* 0xc2fc00002300780b */ /* 0x000fe20003f0e000 */
[----:B------:R-:W-:-:S04]  /*0670*/  FADD R11, R11, R10 ;  /* 0x0000000a0b0b7221 */ /* 0x000fc80000000000 */
[----:B------:R-:W-:Y:S01]  /*0680*/  @!P6 FMUL R33, R33, 0.5 ;  /* 0x3f0000002121e820 */ /* 0x000fe20000400000 */
[----:B------:R-:W2:Y:S01]  /*0690*/  MUFU.EX2 R18, R27 ;  /* 0x0000001b00127308 */ /* 0x000ea20000000800 */
[----:B0-----:R-:W-:Y:S01]  /*06a0*/  @!P1 FMUL R14, R14, R14 ;  /* 0x0000000e0e0e9220 */ /* 0x001fe20000400000 */
[----:B------:R-:W-:Y:S01]  /*06b0*/  FSETP.GEU.AND P1, PT, R37, -126, PT ;  /* 0xc2fc00002500780b */ /* 0x000fe20003f2e000 */
[----:B------:R-:W-:-:S04]  /*06c0*/  FADD R11, R11, R12 ;  /* 0x0000000c0b0b7221 */ /* 0x000fc80000000000 */
[----:B------:R-:W-:Y:S01]  /*06d0*/  @!P0 FMUL R35, R35, 0.5 ;  /* 0x3f00000023238820 */ /* 0x000fe20000400000 */
[----:B------:R-:W0:Y:S01]  /*06e0*/  MUFU.EX2 R4, R29 ;  /* 0x0000001d00047308 */ /* 0x000e220000000800 */
[----:B---3--:R-:W-:Y:S01]  /*06f0*/  @!P2 FMUL R16, R16, R16 ;  /* 0x000000101010a220 */ /* 0x008fe20000400000 */
[----:B------:R-:W-:Y:S01]  /*0700*/  FSETP.GEU.AND P2, PT, R7, -126, PT ;  /* 0xc2fc00000700780b */ /* 0x000fe20003f4e000 */
[----:B------:R-:W-:Y:S01]  /*0710*/  FADD R11, R11, R14 ;  /* 0x0000000e0b0b7221 */ /* 0x000fe20000000000 */
[----:B-1----:R-:W-:-:S04]  /*0720*/  IMAD.WIDE.U32 R2, R0, 0x4, R2 ;  /* 0x0000000400027825 */ /* 0x002fc800078e0002 */
[----:B------:R-:W-:Y:S01]  /*0730*/  @!P1 FMUL R37, R37, 0.5 ;  /* 0x3f00000025259820 */ /* 0x000fe20000400000 */
[----:B------:R-:W1:Y:S01]  /*0740*/  MUFU.EX2 R6, R31 ;  /* 0x0000001f00067308 */ /* 0x000e620000000800 */
[----:B--2---:R-:W-:Y:S01]  /*0750*/  @!P3 FMUL R18, R18, R18 ;  /* 0x000000121212b220 */ /* 0x004fe20000400000 */
[----:B------:R-:W-:Y:S01]  /*0760*/  FSETP.GEU.AND P3, PT, R9, -126, PT ;  /* 0xc2fc00000900780b */ /* 0x000fe20003f6e000 */
[----:B------:R-:W-:-:S03]  /*0770*/  FADD R11, R11, R16 ;  /* 0x000000100b0b7221 */ /* 0x000fc60000000000 */
[----:B------:R-:W-:Y:S02]  /*0780*/  @!P2 FMUL R7, R7, 0.5 ;  /* 0x3f0000000707a820 */ /* 0x000fe40000400000 */
[----:B------:R-:W2:Y:S01]  /*0790*/  MUFU.EX2 R8, R33 ;  /* 0x0000002100087308 */ /* 0x000ea20000000800 */
[----:B0-----:R-:W-:Y:S01]  /*07a0*/  @!P4 FMUL R4, R4, R4 ;  /* 0x000000040404c220 */ /* 0x001fe20000400000 */
[----:B------:R-:W-:Y:S01]  /*07b0*/  FSETP.GEU.AND P4, PT, R5, -126, PT ;  /* 0xc2fc00000500780b */ /* 0x000fe20003f8e000 */
[----:B------:R-:W-:-:S04]  /*07c0*/  FADD R11, R11, R18 ;  /* 0x000000120b0b7221 */ /* 0x000fc80000000000 */
[----:B------:R-:W-:Y:S01]  /*07d0*/  @!P3 FMUL R9, R9, 0.5 ;  /* 0x3f0000000909b820 */ /* 0x000fe20000400000 */
[----:B------:R-:W0:Y:S01]  /*07e0*/  MUFU.EX2 R10, R35 ;  /* 0x00000023000a7308 */ /* 0x000e220000000800 */
[----:B------:R-:W-:Y:S01]  /*07f0*/  FADD R11, R11, R4 ;  /* 0x000000040b0b7221 */ /* 0x000fe20000000000 */
[----:B-1----:R-:W-:-:S04]  /*0800*/  @!P5 FMUL R6, R6, R6 ;  /* 0x000000060606d220 */ /* 0x002fc80000400000 */
[----:B------:R-:W-:Y:S01]  /*0810*/  FADD R11, R11, R6 ;  /* 0x000000060b0b7221 */ /* 0x000fe20000000000 */
[----:B------:R-:W-:Y:S01]  /*0820*/  @!P4 FMUL R5, R5, 0.5 ;  /* 0x3f0000000505c820 */ /* 0x000fe20000400000 */
[----:B------:R-:W1:Y:S01]  /*0830*/  MUFU.EX2 R12, R37 ;  /* 0x00000025000c7308 */ /* 0x000e620000000800 */
[----:B--2---:R-:W-:-:S04]  /*0840*/  @!P6 FMUL R8, R8, R8 ;  /* 0x000000080808e220 */ /* 0x004fc80000400000 */
[----:B------:R-:W-:-:S03]  /*0850*/  FADD R11, R11, R8 ;  /* 0x000000080b0b7221 */ /* 0x000fc60000000000 */
[----:B------:R-:W2:Y:S01]  /*0860*/  MUFU.EX2 R14, R7 ;  /* 0x00000007000e7308 */ /* 0x000ea20000000800 */
[----:B0-----:R-:W-:-:S04]  /*0870*/  @!P0 FMUL R10, R10, R10 ;  /* 0x0000000a0a0a8220 */ /* 0x001fc80000400000 */
[----:B------:R-:W-:-:S03]  /*0880*/  FADD R11, R11, R10 ;  /* 0x0000000a0b0b7221 */ /* 0x000fc60000000000 */
[----:B------:R-:W0:Y:S01]  /*0890*/  MUFU.EX2 R4, R9 ;  /* 0x0000000900047308 */ /* 0x000e220000000800 */
[----:B-1----:R-:W-:-:S04]  /*08a0*/  @!P1 FMUL R12, R12, R12 ;  /* 0x0000000c0c0c9220 */ /* 0x002fc80000400000 */
[----:B------:R-:W-:-:S03]  /*08b0*/  FADD R11, R11, R12 ;  /* 0x0000000c0b0b7221 */ /* 0x000fc60000000000 */
[----:B------:R-:W1:Y:S01]  /*08c0*/  MUFU.EX2 R6, R5 ;  /* 0x0000000500067308 */ /* 0x000e620000000800 */
[----:B--2---:R-:W-:-:S04]  /*08d0*/  @!P2 FMUL R14, R14, R14 ;  /* 0x0000000e0e0ea220 */ /* 0x004fc80000400000 */
[----:B------:R-:W-:Y:S01]  /*08e0*/  FADD R11, R11, R14 ;  /* 0x0000000e0b0b7221 */ /* 0x000fe20000000000 */
[----:B0-----:R-:W-:-:S04]  /*08f0*/  @!P3 FMUL R4, R4, R4 ;  /* 0x000000040404b220 */ /* 0x001fc80000400000 */
[----:B------:R-:W-:Y:S01]  /*0900*/  FADD R11, R11, R4 ;  /* 0x000000040b0b7221 */ /* 0x000fe20000000000 */
[----:B-1----:R-:W-:-:S04]  /*0910*/  @!P4 FMUL R6, R6, R6 ;  /* 0x000000060606c220 */ /* 0x002fc80000400000 */
[----:B------:R-:W-:-:S05]  /*0920*/  FADD R11, R11, R6 ;  /* 0x000000060b0b7221 */ /* 0x000fca0000000000 */
[----:B------:R-:W-:Y:S01]  /*0930*/  STG.E desc[UR4][R2.64], R11 ;  /* 0x0000000b02007986 */ /* 0x000fe2000c101904 */
[----:B------:R-:W-:Y:S05]  /*0940*/  EXIT ;  /* 0x000000000000794d */ /* 0x000fea0003800000 */
.L_x_0:
[----:B------:R-:W-:-:S00]  /*0950*/  BRA `(.L_x_0) ;  /* 0xfffffffc00fc7947 */ /* 0x000fc0000383ffff */
[----:B------:R-:W-:-:S00]  /*0960*/  NOP ;  /* 0x0000000000007918 */ /* 0x000fc00000000000 */
        /* <DEDUP_REMOVED lines=9> */
.L_x_3:


//--------------------- .text.default_function_kernel_2 --------------------------
	.section	.text.default_function_kernel_2,"ax",@progbits
	.align	128
        .global         default_function_kernel_2
        .type           default_function_kernel_2,@function
        .size           default_function_kernel_2,(.L_x_4 - default_function_kernel_2)
        .other          default_function_kernel_2,@"STO_CUDA_ENTRY STV_DEFAULT"
default_function_kernel_2:
.text.default_function_kernel_2:
[----:B------:R-:W-:Y:S01]  /*0000*/  LDC R1, c[0x0][0x37c] ;  /* 0x0000df00ff017b82 */ /* 0x000fe20000000800 */
[----:B------:R-:W0:Y:S01]  /*0010*/  S2R R2, SR_TID.X ;  /* 0x0000000000027919 */ /* 0x000e220000002100 */
[----:B------:R-:W1:Y:S01]  /*0020*/  S2R R11, SR_CTAID.X ;  /* 0x00000000000b7919 */ /* 0x000e620000002500 */
[----:B0-----:R-:W-:-:S05]  /*0030*/  PRMT R0, R2, 0x9910, RZ ;  /* 0x0000991002007816 */ /* 0x001fca00000000ff */
[----:B------:R-:W-:-:S05]  /*0040*/  IMAD R0, R0, 0x2b, RZ ;  /* 0x0000002b00007824 */ /* 0x000fca00078e02ff */
[----:B------:R-:W-:-:S04]  /*0050*/  LOP3.LUT R0, R0, 0xffff, RZ, 0xc0, !PT ;  /* 0x0000ffff00007812 */ /* 0x000fc800078ec0ff */
[----:B------:R-:W-:-:S04]  /*0060*/  SHF.R.U32.HI R0, RZ, 0x8, R0 ;  /* 0x00000008ff007819 */ /* 0x000fc80000011600 */
[----:B------:R-:W-:-:S04]  /*0070*/  LOP3.LUT R0, R0, 0xffff, RZ, 0xc0, !PT ;  /* 0x0000ffff00007812 */ /* 0x000fc800078ec0ff */
[----:B-1----:R-:W-:-:S04]  /*0080*/  LEA R0, R11, R0, 0x2 ;  /* 0x000000000b007211 */ /* 0x002fc800078e10ff */
[----:B------:R-:W-:-:S13]  /*0090*/  ISETP.GT.U32.AND P0, PT, R0, 0x54, PT ;  /* 0x000000540000780c */ /* 0x000fda0003f04070 */
[----:B------:R-:W-:Y:S05]  /*00a0*/  @P0 EXIT ;  /* 0x000000000000094d */ /* 0x000fea0003800000 */
[----:B------:R-:W0:Y:S01]  /*00b0*/  LDC.64 R6, c[0x0][0x390] ;  /* 0x0000e400ff067b82 */ /* 0x000e220000000a00 */
[----:B------:R-:W-:Y:S01]  /*00c0*/  IMAD R11, R11, 0x18, R2 ;  /* 0x000000180b0b7824 */ /* 0x000fe200078e0202 */
[----:B------:R-:W1:Y:S03]  /*00d0*/  LDCU.64 UR4, c[0x0][0x358] ;  /* 0x00006b00ff0477ac */ /* 0x000e660008000a00 */
[----:B------:R-:W-:-:S03]  /*00e0*/  IMAD.HI.U32 R0, R11, -0xf0f0f0f, RZ ;  /* 0xf0f0f0f10b007827 */ /* 0x000fc600078e00ff */
[----:B------:R-:W2:Y:S02]  /*00f0*/  LDC.64 R2, c[0x0][0x398] ;  /* 0x0000e600ff027b82 */ /* 0x000ea40000000a00 */
[----:B------:R-:W-:-:S06]  /*0100*/  SHF.R.U32.HI R9, RZ, 0x4, R0 ;  /* 0x00000004ff097819 */ /* 0x000fcc0000011600 */
[----:B------:R-:W3:Y:S01]  /*0110*/  LDC.64 R4, c[0x0][0x380] ;  /* 0x0000e000ff047b82 */ /* 0x000ee20000000a00 */
[----:B0-----:R-:W-:-:S05]  /*0120*/  IMAD.WIDE.U32 R6, R9, 0x4, R6 ;  /* 0x0000000409067825 */ /* 0x001fca00078e0006 */
[----:B-1----:R0:W4:Y:S01]  /*0130*/  LDG.E.CONSTANT R10, desc[UR4][R6.64] ;  /* 0x00000004060a7981 */ /* 0x002122000c1e9900 */
[----:B--2---:R-:W-:-:S06]  /*0140*/  IMAD.WIDE.U32 R2, R11, 0x4, R2 ;  /* 0x000000040b027825 */ /* 0x004fcc00078e0002 */
[----:B------:R-:W2:Y:S01]  /*0150*/  LDG.E.CONSTANT R2, desc[UR4][R2.64] ;  /* 0x0000000402027981 */ /* 0x000ea2000c1e9900 */
[----:B---3--:R-:W-:Y:S02]  /*0160*/  IMAD.WIDE.U32 R4, R9, 0x4, R4 ;  /* 0x0000000409047825 */ /* 0x008fe400078e0004 */
[----:B------:R-:W0:Y:S04]  /*0170*/  LDC.64 R8, c[0x0][0x388] ;  /* 0x0000e200ff087b82 */ /* 0x000e280000000a00 */
[----:B------:R-:W2:Y:S01]  /*0180*/  LDG.E.CONSTANT R5, desc[UR4][R4.64] ;  /* 0x0000000404057981 */ /* 0x000ea2000c1e9900 */
[----:B0-----:R-:W-:Y:S01]  /*0190*/  IMAD.WIDE.U32 R6, R11, 0x4, R8 ;  /* 0x000000040b067825 */ /* 0x001fe200078e0008 */
[----:B----4-:R-:W-:-:S13]  /*01a0*/  FSETP.GEU.AND P0, PT, |R10|, 1.175494350822287508e-38, PT ;  /* 0x008000000a00780b */ /* 0x010fda0003f0e200 */
[----:B------:R-:W-:-:S04]  /*01b0*/  @!P0 FMUL R10, R10, 16777216 ;  /* 0x4b8000000a0a8820 */ /* 0x000fc80000400000 */
[----:B------:R-:W0:Y:S01]  /*01c0*/  MUFU.LG2 R13, R10 ;  /* 0x0000000a000d7308 */ /* 0x000e220000000c00 */
[----:B--2---:R-:W-:Y:S01]  /*01d0*/  FADD R0, R2, -R5 ;  /* 0x8000000502007221 */ /* 0x004fe20000000000 */
[----:B0-----:R-:W-:-:S04]  /*01e0*/  @!P0 FADD R13, R13, -24 ;  /* 0xc1c000000d0d8421 */ /* 0x001fc80000000000 */
[----:B------:R-:W-:-:S05]  /*01f0*/  FFMA R13, R13, -0.69314718246459960938, R0 ;  /* 0xbf3172180d0d7823 */ /* 0x000fca0000000000 */
[----:B------:R-:W-:Y:S01]  /*0200*/  STG.E desc[UR4][R6.64], R13 ;  /* 0x0000000d06007986 */ /* 0x000fe2000c101904 */
[----:B------:R-:W-:Y:S05]  /*0210*/  EXIT ;  /* 0x000000000000794d */ /* 0x000fea0003800000 */
.L_x_1:
        /* <DEDUP_REMOVED lines=14> */
.L_x_4:


//--------------------- .text.default_function_kernel --------------------------
	.section	.text.default_function_kernel,"ax",@progbits
	.align	128
        .global         default_function_kernel
        .type           default_function_kernel,@function
        .size           default_function_kernel,(.L_x_5 - default_function_kernel)
        .other          default_function_kernel,@"STO_CUDA_ENTRY STV_DEFAULT"
default_function_kernel:
.text.default_function_kernel:
[----:B------:R-:W-:Y:S01]  /*0000*/  LDC R1, c[0x0][0x37c] ;  /* 0x0000df00ff017b82 */ /* 0x000fe20000000800 */
[----:B------:R-:W0:Y:S07]  /*0010*/  S2R R23, SR_TID.X ;  /* 0x0000000000177919 */ /* 0x000e2e0000002100 */
[----:B------:R-:W1:Y:S01]  /*0020*/  LDC.64 R4, c[0x0][0x388] ;  /* 0x0000e200ff047b82 */ /* 0x000e620000000a00 */
[----:B------:R-:W2:Y:S01]  /*0030*/  LDCU.64 UR4, c[0x0][0x358] ;  /* 0x00006b00ff0477ac */ /* 0x000ea20008000a00 */
[----:B0-----:R-:W-:-:S04]  /*0040*/  IMAD R3, R23, 0x11, RZ ;  /* 0x0000001117037824 */ /* 0x001fc800078e02ff */
[----:B-1----:R-:W-:-:S05]  /*0050*/  IMAD.WIDE.U32 R4, R3, 0x4, R4 ;  /* 0x0000000403047825 */ /* 0x002fca00078e0004 */
[----:B--2---:R-:W2:Y:S04]  /*0060*/  LDG.E.CONSTANT R0, desc[UR4][R4.64] ;  /* 0x0000000404007981 */ /* 0x004ea8000c1e9900 */
[----:B------:R-:W2:Y:S04]  /*0070*/  LDG.E.CONSTANT R3, desc[UR4][R4.64+0x4] ;  /* 0x0000040404037981 */ /* 0x000ea8000c1e9900 */
[----:B------:R-:W3:Y:S04]  /*0080*/  LDG.E.CONSTANT R7, desc[UR4][R4.64+0x8] ;  /* 0x0000080404077981 */ /* 0x000ee8000c1e9900 */
[----:B------:R-:W3:Y:S04]  /*0090*/  LDG.E.CONSTANT R2, desc[UR4][R4.64+0xc] ;  /* 0x00000c0404027981 */ /* 0x000ee8000c1e9900 */
[----:B------:R-:W4:Y:S04]  /*00a0*/  LDG.E.CONSTANT R9, desc[UR4][R4.64+0x10] ;  /* 0x0000100404097981 */ /* 0x000f28000c1e9900 */
        /* <DEDUP_REMOVED lines=11> */
[----:B------:R-:W5:Y:S01]  /*0160*/  LDG.E.CONSTANT R21, desc[UR4][R4.64+0x40] ;  /* 0x0000400404157981 */ /* 0x000f62000c1e9900 */
[----:B--2---:R-:W-:-:S04]  /*0170*/  FMNMX3 R0, R0, -3.40282306073709652508e+38, R3, !PT ;  /* 0xff7ffffd00007876 */ /* 0x004fc80007800003 */
[----:B---3--:R-:W-:Y:S02]  /*0180*/  FMNMX3 R0, R0, R7, R2, !PT ;  /* 0x0000000700007276 */ /* 0x008fe40007800002 */
[----:B------:R-:W0:Y:S02]  /*0190*/  LDC.64 R2, c[0x0][0x380] ;  /* 0x0000e000ff027b82 */ /* 0x000e240000000a00 */
[----:B----4-:R-:W-:-:S04]  /*01a0*/  FMNMX3 R0, R0, R9, R6, !PT ;  /* 0x0000000900007276 */ /* 0x010fc80007800006 */
[----:B-----5:R-:W-:-:S04]  /*01b0*/  FMNMX3 R0, R0, R11, R8, !PT ;  /* 0x0000000b00007276 */ /* 0x020fc80007800008 */
[----:B------:R-:W-:Y:S01]  /*01c0*/  FMNMX3 R0, R0, R13, R10, !PT ;  /* 0x0000000d00007276 */ /* 0x000fe2000780000a */
[----:B0-----:R-:W-:-:S03]  /*01d0*/  IMAD.WIDE.U32 R2, R23, 0x4, R2 ;  /* 0x0000000417027825 */ /* 0x001fc600078e0002 */
[----:B------:R-:W-:-:S04]  /*01e0*/  FMNMX3 R0, R0, R15, R12, !PT ;  /* 0x0000000f00007276 */ /* 0x000fc8000780000c */
[----:B------:R-:W-:-:S04]  /*01f0*/  FMNMX3 R0, R0, R17, R14, !PT ;  /* 0x0000001100007276 */ /* 0x000fc8000780000e */
[----:B------:R-:W-:-:S04]  /*0200*/  FMNMX3 R0, R0, R19, R16, !PT ;  /* 0x0000001300007276 */ /* 0x000fc80007800010 */
[----:B------:R-:W-:-:S05]  /*0210*/  FMNMX R21, R0, R21, !PT ;  /* 0x0000001500157209 */ /* 0x000fca0007800000 */
[----:B------:R-:W-:Y:S01]  /*0220*/  STG.E desc[UR4][R2.64], R21 ;  /* 0x0000001502007986 */ /* 0x000fe2000c101904 */
[----:B------:R-:W-:Y:S05]  /*0230*/  EXIT ;  /* 0x000000000000794d */ /* 0x000fea0003800000 */
.L_x_2:
        /* <DEDUP_REMOVED lines=12> */
.L_x_5:


//--------------------- .nv.shared.reserved.0     --------------------------
	.section	.nv.shared.reserved.0,"aw",@nobits
	.weak		__nv_reservedSMEM_offset_0_alias
	.size		__nv_reservedSMEM_offset_0_alias, 0, 64
	.other		__nv_reservedSMEM_offset_0_alias,@"STO_CUDA_RESERVED_SHARED STV_DEFAULT"
__nv_reservedSMEM_offset_0_alias:
	.zero		0
	.zero		64


//--------------------- .nv.constant0.default_function_kernel_1 --------------------------
	.section	.nv.constant0.default_function_kernel_1,"a",@progbits
	.sectionflags	@""
	.align	4
.nv.constant0.default_function_kernel_1:
	.zero		920


//--------------------- .nv.constant0.default_function_kernel_2 --------------------------
	.section	.nv.constant0.default_function_kernel_2,"a",@progbits
	.sectionflags	@""
	.align	4
.nv.constant0.default_function_kernel_2:
	.zero		928


//--------------------- .nv.constant0.default_function_kernel --------------------------
	.section	.nv.constant0.default_function_kernel,"a",@progbits
	.sectionflags	@""
	.align	4
.nv.constant0.default_function_kernel:
	.zero		912


//--------------------- SYMBOLS --------------------------

	.type		.nv.reservedSmem.offset0,@object
	.size		.nv.reservedSmem.offset0,0x4
